	.headerflags	@"EF_CUDA_TEXMODE_UNIFIED EF_CUDA_64BIT_ADDRESS EF_CUDA_ACCELERATORS EF_CUDA_SM90 EF_CUDA_VIRTUAL_SM(EF_CUDA_SM90)"
	.elftype	@"ET_EXEC"


//--------------------- .nv.info                  --------------------------
	.section	.nv.info,"",@"SHT_CUDA_INFO"
	.align	4


	//----- nvinfo : EIATTR_REGCOUNT
	.align		4
        /*0000*/ 	.byte	0x04, 0x2f
        /*0002*/ 	.short	(.L_1 - .L_0)
	.align		4
.L_0:
        /*0004*/ 	.word	index@(triton_poi_fused_convolution_div_max_pool2d_with_indices_relu_sub_12)
        /*0008*/ 	.word	0x00000016


	//----- nvinfo : EIATTR_MIN_STACK_SIZE
	.align		4
.L_1:
        /*000c*/ 	.byte	0x04, 0x12
        /*000e*/ 	.short	(.L_3 - .L_2)
	.align		4
.L_2:
        /*0010*/ 	.word	index@(triton_poi_fused_convolution_div_max_pool2d_with_indices_relu_sub_12)
        /*0014*/ 	.word	0x00000000


	//----- nvinfo : EIATTR_FRAME_SIZE
	.align		4
.L_3:
        /*0018*/ 	.byte	0x04, 0x11
        /*001a*/ 	.short	(.L_5 - .L_4)
	.align		4
.L_4:
        /*001c*/ 	.word	index@(triton_poi_fused_convolution_div_max_pool2d_with_indices_relu_sub_12)
        /*0020*/ 	.word	0x00000000


	//----- nvinfo : EIATTR_MIN_STACK_SIZE
	.align		4
.L_5:
        /*0024*/ 	.byte	0x04, 0x12
        /*0026*/ 	.short	(.L_7 - .L_6)
	.align		4
.L_6:
        /*0028*/ 	.word	index@(triton_poi_fused_convolution_div_max_pool2d_with_indices_relu_sub_12)
        /*002c*/ 	.word	0x00000000
.L_7:


//--------------------- .nv.info.triton_poi_fused_convolution_div_max_pool2d_with_indices_relu_sub_12 --------------------------
	.section	.nv.info.triton_poi_fused_convolution_div_max_pool2d_with_indices_relu_sub_12,"",@"SHT_CUDA_INFO"
	.sectionflags	@""
	.align	4


	//----- nvinfo : EIATTR_CUDA_API_VERSION
	.align		4
        /*0000*/ 	.byte	0x04, 0x37
        /*0002*/ 	.short	(.L_9 - .L_8)
.L_8:
        /*0004*/ 	.word	0x0000007c


	//----- nvinfo : EIATTR_KPARAM_INFO
	.align		4
.L_9:
        /*0008*/ 	.byte	0x04, 0x17
        /*000a*/ 	.short	(.L_11 - .L_10)
.L_10:
        /*000c*/ 	.word	0x00000000
        /*0010*/ 	.short	0x0002
        /*0012*/ 	.short	0x0010
        /*0014*/ 	.byte	0x00, 0xf0, 0x11, 0x00


	//----- nvinfo : EIATTR_KPARAM_INFO
	.align		4
.L_11:
        /*0018*/ 	.byte	0x04, 0x17
        /*001a*/ 	.short	(.L_13 - .L_12)
.L_12:
        /*001c*/ 	.word	0x00000000
        /*0020*/ 	.short	0x0001
        /*0022*/ 	.short	0x0008
        /*0024*/ 	.byte	0x00, 0xf4, 0x21, 0x00


	//----- nvinfo : EIATTR_KPARAM_INFO
	.align		4
.L_13:
        /*0028*/ 	.byte	0x04, 0x17
        /*002a*/ 	.short	(.L_15 - .L_14)
.L_14:
        /*002c*/ 	.word	0x00000000
        /*0030*/ 	.short	0x0000
        /*0032*/ 	.short	0x0000
        /*0034*/ 	.byte	0x00, 0xf4, 0x21, 0x00


	//----- nvinfo : EIATTR_SPARSE_MMA_MASK
	.align		4
.L_15:
        /*0038*/ 	.byte	0x03, 0x50
        /*003a*/ 	.short	0x0000


	//----- nvinfo : EIATTR_MAXREG_COUNT
	.align		4
        /*003c*/ 	.byte	0x03, 0x1b
        /*003e*/ 	.short	0x00ff


	//----- nvinfo : EIATTR_EXIT_INSTR_OFFSETS
	.align		4
        /*0040*/ 	.byte	0x04, 0x1c
        /*0042*/ 	.short	(.L_17 - .L_16)


	//   ....[0]....
.L_16:
        /*0044*/ 	.word	0x00000480


	//----- nvinfo : EIATTR_REQNTID
	.align		4
.L_17:
        /*0048*/ 	.byte	0x04, 0x10
        /*004a*/ 	.short	(.L_19 - .L_18)
.L_18:
        /*004c*/ 	.word	0x00000080
        /*0050*/ 	.word	0x00000001
        /*0054*/ 	.word	0x00000001


	//----- nvinfo : EIATTR_CBANK_PARAM_SIZE
	.align		4
.L_19:
        /*0058*/ 	.byte	0x03, 0x19
        /*005a*/ 	.short	0x0014


	//----- nvinfo : EIATTR_PARAM_CBANK
	.align		4
        /*005c*/ 	.byte	0x04, 0x0a
        /*005e*/ 	.short	(.L_21 - .L_20)
	.align		4
.L_20:
        /*0060*/ 	.word	index@(.nv.constant0.triton_poi_fused_convolution_div_max_pool2d_with_indices_relu_sub_12)
        /*0064*/ 	.short	0x0210
        /*0066*/ 	.short	0x0014


	//----- nvinfo : EIATTR_SW_WAR
	.align		4
.L_21:
        /*0068*/ 	.byte	0x04, 0x36
        /*006a*/ 	.short	(.L_23 - .L_22)
.L_22:
        /*006c*/ 	.word	0x00000008
.L_23:


//--------------------- .nv.callgraph             --------------------------
	.section	.nv.callgraph,"",@"SHT_CUDA_CALLGRAPH"
	.align	4
	.sectionentsize	8
	.align		4
        /*0000*/ 	.word	0x00000000
	.align		4
        /*0004*/ 	.word	0xffffffff
	.align		4
        /*0008*/ 	.word	0x00000000
	.align		4
        /*000c*/ 	.word	0xfffffffe
	.align		4
        /*0010*/ 	.word	0x00000000
	.align		4
        /*0014*/ 	.word	0xfffffffd
	.align		4
        /*0018*/ 	.word	0x00000000
	.align		4
        /*001c*/ 	.word	0xfffffffc


//--------------------- .text.triton_poi_fused_convolution_div_max_pool2d_with_indices_relu_sub_12 --------------------------
	.section	.text.triton_poi_fused_convolution_div_max_pool2d_with_indices_relu_sub_12,"ax",@progbits
	.align	128
        .global         triton_poi_fused_convolution_div_max_pool2d_with_indices_relu_sub_12
        .type           triton_poi_fused_convolution_div_max_pool2d_with_indices_relu_sub_12,@function
        .size           triton_poi_fused_convolution_div_max_pool2d_with_indices_relu_sub_12,(.L_x_1 - triton_poi_fused_convolution_div_max_pool2d_with_indices_relu_sub_12)
        .other          triton_poi_fused_convolution_div_max_pool2d_with_indices_relu_sub_12,@"STO_CUDA_ENTRY STV_DEFAULT"
triton_poi_fused_convolution_div_max_pool2d_with_indices_relu_sub_12:
.text.triton_poi_fused_convolution_div_max_pool2d_with_indices_relu_sub_12:
[----:B------:R-:W-:Y:S01]  /*0000*/  LDC R1, c[0x0][0x28] ;  /* 0x00000a00ff017b82 */ /* 0x000fe20000000800 */
[----:B------:R-:W1:Y:S01]  /*0010*/  S2R R0, SR_TID.X ;  /* 0x0000000000007919 */ /* 0x000e620000002100 */
[----:B------:R-:W-:Y:S01]  /*0020*/  ULDC.64 UR4, c[0x0][0x208] ;  /* 0x0000820000047ab9 */ /* 0x000fe20000000a00 */
[----:B------:R-:W2:Y:S01]  /*0030*/  S2R R3, SR_CTAID.X ;  /* 0x0000000000037919 */ /* 0x000ea20000002500 */
[----:B-1----:R-:W-:Y:S01]  /*0040*/  IMAD.SHL.U32 R0, R0, 0x4, RZ ;  /* 0x0000000400007824 */ /* 0x002fe200078e00ff */
[----:B--2---:R-:W-:-:S04]  /*0050*/  SHF.R.S32.HI R5, RZ, 0x16, R3 ;  /* 0x00000016ff057819 */ /* 0x004fc80000011403 */
[----:B------:R-:W-:Y:S02]  /*0060*/  LOP3.LUT R0, R0, 0x1fc, RZ, 0xc0, !PT ;  /* 0x000001fc00007812 */ /* 0x000fe400078ec0ff */
[----:B------:R-:W-:-:S03]  /*0070*/  SGXT R5, R5, 0x1 ;  /* 0x000000010505781a */ /* 0x000fc60000000200 */
[----:B------:R-:W-:-:S05]  /*0080*/  IMAD R0, R3, 0x200, R0 ;  /* 0x0000020003007824 */ /* 0x000fca00078e0200 */
[----:B------:R-:W-:Y:S02]  /*0090*/  SHF.R.S32.HI R3, RZ, 0x1f, R0 ;  /* 0x0000001fff037819 */ /* 0x000fe40000011400 */
[-C--:B------:R-:W-:Y:S02]  /*00a0*/  LEA.HI R6, R5, R0.reuse, RZ, 0xb ;  /* 0x0000000005067211 */ /* 0x080fe400078f58ff */
[----:B------:R-:W-:Y:S02]  /*00b0*/  LEA.HI R4, R3, R0, RZ, 0x8 ;  /* 0x0000000003047211 */ /* 0x000fe400078f40ff */
[----:B------:R-:W1:Y:S01]  /*00c0*/  LDC.64 R2, c[0x0][0x210] ;  /* 0x00008400ff027b82 */ /* 0x000e620000000a00 */
[----:B------:R-:W-:Y:S01]  /*00d0*/  IMAD.SHL.U32 R7, R6, 0x4, RZ ;  /* 0x0000000406077824 */ /* 0x000fe200078e00ff */
[----:B------:R-:W-:-:S04]  /*00e0*/  SHF.R.S32.HI R5, RZ, 0x8, R4 ;  /* 0x00000008ff057819 */ /* 0x000fc80000011404 */
[----:B------:R-:W-:Y:S02]  /*00f0*/  LEA.HI R6, R5, R5, RZ, 0x3 ;  /* 0x0000000505067211 */ /* 0x000fe400078f18ff */
[----:B------:R-:W-:Y:S02]  /*0100*/  LOP3.LUT R8, R7, 0xffffe000, RZ, 0xc0, !PT ;  /* 0xffffe00007087812 */ /* 0x000fe400078ec0ff */
[----:B------:R-:W-:Y:S02]  /*0110*/  LOP3.LUT R7, R4, 0xffffff00, RZ, 0xc0, !PT ;  /* 0xffffff0004077812 */ /* 0x000fe400078ec0ff */
[----:B------:R-:W-:Y:S02]  /*0120*/  LOP3.LUT R6, R6, 0x7ffff8, RZ, 0xc0, !PT ;  /* 0x007ffff806067812 */ /* 0x000fe400078ec0ff */
[----:B------:R-:W-:-:S03]  /*0130*/  IADD3 R7, R8, R0, -R7 ;  /* 0x0000000008077210 */ /* 0x000fc60007ffe807 */
[----:B------:R-:W-:-:S04]  /*0140*/  IMAD.IADD R6, R5, 0x1, -R6 ;  /* 0x0000000105067824 */ /* 0x000fc800078e0a06 */
[----:B------:R-:W-:-:S04]  /*0150*/  IMAD R17, R6, 0x200, R7 ;  /* 0x0000020006117824 */ /* 0x000fc800078e0207 */
[C---:B------:R-:W-:Y:S02]  /*0160*/  VIADD R9, R17.reuse, 0x100 ;  /* 0x0000010011097836 */ /* 0x040fe40000000000 */
[----:B-1----:R-:W-:-:S04]  /*0170*/  IMAD.WIDE R4, R17, 0x4, R2 ;  /* 0x0000000411047825 */ /* 0x002fc800078e0202 */
[----:B------:R-:W-:Y:S02]  /*0180*/  IMAD.WIDE R8, R9, 0x4, R2 ;  /* 0x0000000409087825 */ /* 0x000fe400078e0202 */
[----:B------:R-:W2:Y:S04]  /*0190*/  LDG.E.128 R4, desc[UR4][R4.64] ;  /* 0x0000000404047981 */ /* 0x000ea8000c1e1d00 */
[----:B------:R-:W2:Y:S01]  /*01a0*/  LDG.E.128 R8, desc[UR4][R8.64] ;  /* 0x0000000408087981 */ /* 0x000ea2000c1e1d00 */
[----:B------:R-:W-:-:S04]  /*01b0*/  VIADD R13, R17, 0x1000 ;  /* 0x00001000110d7836 */ /* 0x000fc80000000000 */
[----:B------:R-:W-:-:S06]  /*01c0*/  IMAD.WIDE R12, R13, 0x4, R2 ;  /* 0x000000040d0c7825 */ /* 0x000fcc00078e0202 */
[----:B------:R-:W3:Y:S01]  /*01d0*/  LDG.E.128 R12, desc[UR4][R12.64] ;  /* 0x000000040c0c7981 */ /* 0x000ee2000c1e1d00 */
[----:B------:R-:W-:-:S04]  /*01e0*/  VIADD R17, R17, 0x1100 ;  /* 0x0000110011117836 */ /* 0x000fc80000000000 */
[----:B------:R-:W-:-:S05]  /*01f0*/  IMAD.WIDE R2, R17, 0x4, R2 ;  /* 0x0000000411027825 */ /* 0x000fca00078e0202 */
[----:B------:R1:W4:Y:S02]  /*0200*/  LDG.E.128 R16, desc[UR4][R2.64] ;  /* 0x0000000402107981 */ /* 0x000324000c1e1d00 */
[----:B-1----:R-:W1:Y:S02]  /*0210*/  LDC.64 R2, c[0x0][0x218] ;  /* 0x00008600ff027b82 */ /* 0x002e640000000a00 */
[----:B-1----:R-:W-:Y:S01]  /*0220*/  IMAD.WIDE R2, R0, 0x4, R2 ;  /* 0x0000000400027825 */ /* 0x002fe200078e0202 */
[----:B--2---:R-:W-:Y:S02]  /*0230*/  FSETP.GT.AND P0, PT, R8, R4, PT ;  /* 0x000000040800720b */ /* 0x004fe40003f04000 */
[----:B------:R-:W-:Y:S02]  /*0240*/  FSETP.GT.AND P3, PT, R9, R5, PT ;  /* 0x000000050900720b */ /* 0x000fe40003f64000 */
[----:B------:R-:W-:Y:S02]  /*0250*/  FSETP.GT.AND P2, PT, R10, R6, PT ;  /* 0x000000060a00720b */ /* 0x000fe40003f44000 */
[----:B------:R-:W-:-:S02]  /*0260*/  FSETP.NAN.AND P1, PT, R8, R8, PT ;  /* 0x000000080800720b */ /* 0x000fc40003f28000 */
[----:B------:R-:W-:Y:S02]  /*0270*/  FSETP.NAN.AND P4, PT, R9, R9, PT ;  /* 0x000000090900720b */ /* 0x000fe40003f88000 */
[----:B------:R-:W-:-:S03]  /*0280*/  FSETP.NAN.AND P5, PT, R10, R10, PT ;  /* 0x0000000a0a00720b */ /* 0x000fc60003fa8000 */
[----:B------:R-:W-:Y:S02]  /*0290*/  @!P0 FSEL R8, R8, R4, P1 ;  /* 0x0000000408088208 */ /* 0x000fe40000800000 */
[----:B---3--:R-:W-:Y:S02]  /*02a0*/  FSETP.NAN.AND P0, PT, R12, R12, PT ;  /* 0x0000000c0c00720b */ /* 0x008fe40003f08000 */
[----:B------:R-:W-:Y:S02]  /*02b0*/  FSETP.GT.AND P1, PT, R11, R7, PT ;  /* 0x000000070b00720b */ /* 0x000fe40003f24000 */
[----:B------:R-:W-:Y:S02]  /*02c0*/  @!P3 FSEL R9, R9, R5, P4 ;  /* 0x000000050909b208 */ /* 0x000fe40002000000 */
[----:B------:R-:W-:Y:S02]  /*02d0*/  @!P2 FSEL R10, R10, R6, P5 ;  /* 0x000000060a0aa208 */ /* 0x000fe40002800000 */
[----:B------:R-:W-:-:S02]  /*02e0*/  FSETP.NAN.AND P2, PT, R13, R13, PT ;  /* 0x0000000d0d00720b */ /* 0x000fc40003f48000 */
[----:B------:R-:W-:Y:S02]  /*02f0*/  FSETP.NAN.AND P3, PT, R14, R14, PT ;  /* 0x0000000e0e00720b */ /* 0x000fe40003f68000 */
[----:B------:R-:W-:Y:S02]  /*0300*/  FSETP.GEU.AND P5, PT, R8, R12, PT ;  /* 0x0000000c0800720b */ /* 0x000fe40003fae000 */
[----:B------:R-:W-:Y:S02]  /*0310*/  FSETP.NAN.AND P4, PT, R11, R11, PT ;  /* 0x0000000b0b00720b */ /* 0x000fe40003f88000 */
[----:B------:R-:W-:Y:S02]  /*0320*/  @!P0 FSEL R12, R12, R8, !P5 ;  /* 0x000000080c0c8208 */ /* 0x000fe40006800000 */
[----:B------:R-:W-:Y:S02]  /*0330*/  FSETP.NAN.AND P0, PT, R15, R15, PT ;  /* 0x0000000f0f00720b */ /* 0x000fe40003f08000 */
[----:B------:R-:W-:-:S02]  /*0340*/  @!P1 FSEL R11, R11, R7, P4 ;  /* 0x000000070b0b9208 */ /* 0x000fc40002000000 */
[----:B----4-:R-:W-:Y:S02]  /*0350*/  FSETP.NAN.AND P1, PT, R16, R16, PT ;  /* 0x000000101000720b */ /* 0x010fe40003f28000 */
[----:B------:R-:W-:Y:S02]  /*0360*/  FSETP.GEU.AND P4, PT, R9, R13, PT ;  /* 0x0000000d0900720b */ /* 0x000fe40003f8e000 */
[----:B------:R-:W-:Y:S02]  /*0370*/  FSETP.GEU.AND P5, PT, R10, R14, PT ;  /* 0x0000000e0a00720b */ /* 0x000fe40003fae000 */
[----:B------:R-:W-:Y:S02]  /*0380*/  @!P2 FSEL R13, R13, R9, !P4 ;  /* 0x000000090d0da208 */ /* 0x000fe40006000000 */
[----:B------:R-:W-:Y:S02]  /*0390*/  @!P3 FSEL R14, R14, R10, !P5 ;  /* 0x0000000a0e0eb208 */ /* 0x000fe40006800000 */
[----:B------:R-:W-:-:S02]  /*03a0*/  FSETP.NAN.AND P2, PT, R17, R17, PT ;  /* 0x000000111100720b */ /* 0x000fc40003f48000 */
[----:B------:R-:W-:Y:S02]  /*03b0*/  FSETP.NAN.AND P4, PT, R18, R18, PT ;  /* 0x000000121200720b */ /* 0x000fe40003f88000 */
[----:B------:R-:W-:Y:S02]  /*03c0*/  FSETP.NAN.AND P3, PT, R19, R19, PT ;  /* 0x000000131300720b */ /* 0x000fe40003f68000 */
[----:B------:R-:W-:Y:S02]  /*03d0*/  FSETP.GEU.AND P5, PT, R11, R15, PT ;  /* 0x0000000f0b00720b */ /* 0x000fe40003fae000 */
[----:B------:R-:W-:Y:S02]  /*03e0*/  FSETP.GEU.AND P6, PT, R12, R16, PT ;  /* 0x000000100c00720b */ /* 0x000fe40003fce000 */
[----:B------:R-:W-:Y:S02]  /*03f0*/  @!P0 FSEL R15, R15, R11, !P5 ;  /* 0x0000000b0f0f8208 */ /* 0x000fe40006800000 */
[----:B------:R-:W-:-:S02]  /*0400*/  @!P1 SEL R16, R16, R12, !P6 ;  /* 0x0000000c10109207 */ /* 0x000fc40007000000 */
[----:B------:R-:W-:Y:S02]  /*0410*/  FSETP.GEU.AND P0, PT, R13, R17, PT ;  /* 0x000000110d00720b */ /* 0x000fe40003f0e000 */
[----:B------:R-:W-:Y:S02]  /*0420*/  FSETP.GEU.AND P1, PT, R14, R18, PT ;  /* 0x000000120e00720b */ /* 0x000fe40003f2e000 */
[----:B------:R-:W-:Y:S02]  /*0430*/  FSETP.GEU.AND P5, PT, R15, R19, PT ;  /* 0x000000130f00720b */ /* 0x000fe40003fae000 */
[----:B------:R-:W-:Y:S02]  /*0440*/  @!P2 SEL R17, R17, R13, !P0 ;  /* 0x0000000d1111a207 */ /* 0x000fe40004000000 */
[----:B------:R-:W-:Y:S02]  /*0450*/  @!P4 SEL R18, R18, R14, !P1 ;  /* 0x0000000e1212c207 */ /* 0x000fe40004800000 */
[----:B------:R-:W-:-:S05]  /*0460*/  @!P3 SEL R19, R19, R15, !P5 ;  /* 0x0000000f1313b207 */ /* 0x000fca0006800000 */
[----:B------:R-:W-:Y:S01]  /*0470*/  STG.E.128 desc[UR4][R2.64], R16 ;  /* 0x0000001002007986 */ /* 0x000fe2000c101d04 */
[----:B------:R-:W-:Y:S05]  /*0480*/  EXIT ;  /* 0x000000000000794d */ /* 0x000fea0003800000 */
.L_x_0:
[----:B------:R-:W-:-:S00]  /*0490*/  BRA `(.L_x_0) ;  /* 0xfffffffc00fc7947 */ /* 0x000fc0000383ffff */
[----:B------:R-:W-:-:S00]  /*04a0*/  NOP ;  /* 0x0000000000007918 */ /* 0x000fc00000000000 */
        /* <DEDUP_REMOVED lines=13> */
.L_x_1:


//--------------------- .nv.constant0.triton_poi_fused_convolution_div_max_pool2d_with_indices_relu_sub_12 --------------------------
	.section	.nv.constant0.triton_poi_fused_convolution_div_max_pool2d_with_indices_relu_sub_12,"a",@progbits
	.sectionflags	@""
	.align	4
.nv.constant0.triton_poi_fused_convolution_div_max_pool2d_with_indices_relu_sub_12:
	.zero		548
